//
// Generated by NVIDIA NVVM Compiler
//
// Compiler Build ID: CL-36424714
// Cuda compilation tools, release 13.0, V13.0.88
// Based on NVVM 20.0.0
//

.version 9.0
.target sm_100
.address_size 64

	// .globl	_Z9sell_spmvliPiS_S_PdS0_S0_

.visible .entry _Z9sell_spmvliPiS_S_PdS0_S0_(
	.param .u64 _Z9sell_spmvliPiS_S_PdS0_S0__param_0,
	.param .u32 _Z9sell_spmvliPiS_S_PdS0_S0__param_1,
	.param .u64 .ptr .align 1 _Z9sell_spmvliPiS_S_PdS0_S0__param_2,
	.param .u64 .ptr .align 1 _Z9sell_spmvliPiS_S_PdS0_S0__param_3,
	.param .u64 .ptr .align 1 _Z9sell_spmvliPiS_S_PdS0_S0__param_4,
	.param .u64 .ptr .align 1 _Z9sell_spmvliPiS_S_PdS0_S0__param_5,
	.param .u64 .ptr .align 1 _Z9sell_spmvliPiS_S_PdS0_S0__param_6,
	.param .u64 .ptr .align 1 _Z9sell_spmvliPiS_S_PdS0_S0__param_7
)
{
	.reg .pred 	%p<14>;
	.reg .b32 	%r<74>;
	.reg .b64 	%rd<98>;
	.reg .b64 	%fd<116>;

	ld.param.u64 	%rd11, [_Z9sell_spmvliPiS_S_PdS0_S0__param_0];
	ld.param.u32 	%r24, [_Z9sell_spmvliPiS_S_PdS0_S0__param_1];
	ld.param.u64 	%rd8, [_Z9sell_spmvliPiS_S_PdS0_S0__param_2];
	ld.param.u64 	%rd9, [_Z9sell_spmvliPiS_S_PdS0_S0__param_3];
	ld.param.u64 	%rd12, [_Z9sell_spmvliPiS_S_PdS0_S0__param_4];
	ld.param.u64 	%rd13, [_Z9sell_spmvliPiS_S_PdS0_S0__param_5];
	ld.param.u64 	%rd14, [_Z9sell_spmvliPiS_S_PdS0_S0__param_6];
	ld.param.u64 	%rd10, [_Z9sell_spmvliPiS_S_PdS0_S0__param_7];
	cvta.to.global.u64 	%rd1, %rd14;
	cvta.to.global.u64 	%rd2, %rd13;
	cvta.to.global.u64 	%rd3, %rd12;
	mov.u32 	%r25, %ctaid.x;
	cvt.u64.u32 	%rd4, %r25;
	setp.le.s64 	%p1, %rd11, %rd4;
	@%p1 bra 	$L__BB0_18;
	cvta.to.global.u64 	%rd15, %rd8;
	cvta.to.global.u64 	%rd16, %rd9;
	mov.u32 	%r26, %tid.x;
	shl.b64 	%rd17, %rd4, 2;
	add.s64 	%rd18, %rd15, %rd17;
	ld.global.u32 	%r1, [%rd18];
	ld.global.u32 	%r2, [%rd18+4];
	add.s64 	%rd19, %rd16, %rd17;
	ld.global.u32 	%r3, [%rd19];
	add.s32 	%r68, %r1, %r26;
	setp.ge.s32 	%p2, %r68, %r2;
	@%p2 bra 	$L__BB0_18;
	cvt.u32.u64 	%r27, %rd4;
	mul.lo.s32 	%r5, %r24, %r27;
	mov.u32 	%r6, %ntid.x;
	and.b32  	%r7, %r3, 15;
	and.b32  	%r8, %r3, 7;
	and.b32  	%r9, %r3, 3;
	cvta.to.global.u64 	%rd5, %rd10;
$L__BB0_3:
	setp.lt.s32 	%p3, %r3, 1;
	mov.f64 	%fd115, 0d0000000000000000;
	@%p3 bra 	$L__BB0_17;
	setp.lt.u32 	%p4, %r3, 16;
	sub.s32 	%r29, %r68, %r1;
	add.s32 	%r30, %r29, %r5;
	mul.lo.s32 	%r11, %r30, %r3;
	mov.f64 	%fd115, 0d0000000000000000;
	mov.b32 	%r72, 0;
	@%p4 bra 	$L__BB0_7;
	and.b32  	%r31, %r3, 2147483632;
	neg.s32 	%r70, %r31;
	mov.f64 	%fd115, 0d0000000000000000;
	mov.u32 	%r69, %r11;
$L__BB0_6:
	.pragma "nounroll";
	and.b32  	%r72, %r3, 2147483632;
	mul.wide.s32 	%rd20, %r69, 4;
	add.s64 	%rd21, %rd3, %rd20;
	mul.wide.s32 	%rd22, %r69, 8;
	add.s64 	%rd23, %rd2, %rd22;
	ld.global.u32 	%r32, [%rd21];
	ld.global.f64 	%fd19, [%rd23];
	mul.wide.s32 	%rd24, %r32, 8;
	add.s64 	%rd25, %rd1, %rd24;
	ld.global.f64 	%fd20, [%rd25];
	fma.rn.f64 	%fd21, %fd19, %fd20, %fd115;
	ld.global.u32 	%r33, [%rd21+4];
	ld.global.f64 	%fd22, [%rd23+8];
	mul.wide.s32 	%rd26, %r33, 8;
	add.s64 	%rd27, %rd1, %rd26;
	ld.global.f64 	%fd23, [%rd27];
	fma.rn.f64 	%fd24, %fd22, %fd23, %fd21;
	ld.global.u32 	%r34, [%rd21+8];
	ld.global.f64 	%fd25, [%rd23+16];
	mul.wide.s32 	%rd28, %r34, 8;
	add.s64 	%rd29, %rd1, %rd28;
	ld.global.f64 	%fd26, [%rd29];
	fma.rn.f64 	%fd27, %fd25, %fd26, %fd24;
	ld.global.u32 	%r35, [%rd21+12];
	ld.global.f64 	%fd28, [%rd23+24];
	mul.wide.s32 	%rd30, %r35, 8;
	add.s64 	%rd31, %rd1, %rd30;
	ld.global.f64 	%fd29, [%rd31];
	fma.rn.f64 	%fd30, %fd28, %fd29, %fd27;
	ld.global.u32 	%r36, [%rd21+16];
	ld.global.f64 	%fd31, [%rd23+32];
	mul.wide.s32 	%rd32, %r36, 8;
	add.s64 	%rd33, %rd1, %rd32;
	ld.global.f64 	%fd32, [%rd33];
	fma.rn.f64 	%fd33, %fd31, %fd32, %fd30;
	ld.global.u32 	%r37, [%rd21+20];
	ld.global.f64 	%fd34, [%rd23+40];
	mul.wide.s32 	%rd34, %r37, 8;
	add.s64 	%rd35, %rd1, %rd34;
	ld.global.f64 	%fd35, [%rd35];
	fma.rn.f64 	%fd36, %fd34, %fd35, %fd33;
	ld.global.u32 	%r38, [%rd21+24];
	ld.global.f64 	%fd37, [%rd23+48];
	mul.wide.s32 	%rd36, %r38, 8;
	add.s64 	%rd37, %rd1, %rd36;
	ld.global.f64 	%fd38, [%rd37];
	fma.rn.f64 	%fd39, %fd37, %fd38, %fd36;
	ld.global.u32 	%r39, [%rd21+28];
	ld.global.f64 	%fd40, [%rd23+56];
	mul.wide.s32 	%rd38, %r39, 8;
	add.s64 	%rd39, %rd1, %rd38;
	ld.global.f64 	%fd41, [%rd39];
	fma.rn.f64 	%fd42, %fd40, %fd41, %fd39;
	ld.global.u32 	%r40, [%rd21+32];
	ld.global.f64 	%fd43, [%rd23+64];
	mul.wide.s32 	%rd40, %r40, 8;
	add.s64 	%rd41, %rd1, %rd40;
	ld.global.f64 	%fd44, [%rd41];
	fma.rn.f64 	%fd45, %fd43, %fd44, %fd42;
	ld.global.u32 	%r41, [%rd21+36];
	ld.global.f64 	%fd46, [%rd23+72];
	mul.wide.s32 	%rd42, %r41, 8;
	add.s64 	%rd43, %rd1, %rd42;
	ld.global.f64 	%fd47, [%rd43];
	fma.rn.f64 	%fd48, %fd46, %fd47, %fd45;
	ld.global.u32 	%r42, [%rd21+40];
	ld.global.f64 	%fd49, [%rd23+80];
	mul.wide.s32 	%rd44, %r42, 8;
	add.s64 	%rd45, %rd1, %rd44;
	ld.global.f64 	%fd50, [%rd45];
	fma.rn.f64 	%fd51, %fd49, %fd50, %fd48;
	ld.global.u32 	%r43, [%rd21+44];
	ld.global.f64 	%fd52, [%rd23+88];
	mul.wide.s32 	%rd46, %r43, 8;
	add.s64 	%rd47, %rd1, %rd46;
	ld.global.f64 	%fd53, [%rd47];
	fma.rn.f64 	%fd54, %fd52, %fd53, %fd51;
	ld.global.u32 	%r44, [%rd21+48];
	ld.global.f64 	%fd55, [%rd23+96];
	mul.wide.s32 	%rd48, %r44, 8;
	add.s64 	%rd49, %rd1, %rd48;
	ld.global.f64 	%fd56, [%rd49];
	fma.rn.f64 	%fd57, %fd55, %fd56, %fd54;
	ld.global.u32 	%r45, [%rd21+52];
	ld.global.f64 	%fd58, [%rd23+104];
	mul.wide.s32 	%rd50, %r45, 8;
	add.s64 	%rd51, %rd1, %rd50;
	ld.global.f64 	%fd59, [%rd51];
	fma.rn.f64 	%fd60, %fd58, %fd59, %fd57;
	ld.global.u32 	%r46, [%rd21+56];
	ld.global.f64 	%fd61, [%rd23+112];
	mul.wide.s32 	%rd52, %r46, 8;
	add.s64 	%rd53, %rd1, %rd52;
	ld.global.f64 	%fd62, [%rd53];
	fma.rn.f64 	%fd63, %fd61, %fd62, %fd60;
	ld.global.u32 	%r47, [%rd21+60];
	ld.global.f64 	%fd64, [%rd23+120];
	mul.wide.s32 	%rd54, %r47, 8;
	add.s64 	%rd55, %rd1, %rd54;
	ld.global.f64 	%fd65, [%rd55];
	fma.rn.f64 	%fd115, %fd64, %fd65, %fd63;
	add.s32 	%r70, %r70, 16;
	add.s32 	%r69, %r69, 16;
	setp.ne.s32 	%p5, %r70, 0;
	@%p5 bra 	$L__BB0_6;
$L__BB0_7:
	setp.eq.s32 	%p6, %r7, 0;
	@%p6 bra 	$L__BB0_17;
	add.s32 	%r48, %r7, -1;
	setp.lt.u32 	%p7, %r48, 7;
	@%p7 bra 	$L__BB0_10;
	add.s32 	%r49, %r72, %r11;
	mul.wide.s32 	%rd56, %r49, 4;
	add.s64 	%rd57, %rd3, %rd56;
	ld.global.u32 	%r50, [%rd57];
	mul.wide.s32 	%rd58, %r49, 8;
	add.s64 	%rd59, %rd2, %rd58;
	ld.global.f64 	%fd67, [%rd59];
	mul.wide.s32 	%rd60, %r50, 8;
	add.s64 	%rd61, %rd1, %rd60;
	ld.global.f64 	%fd68, [%rd61];
	fma.rn.f64 	%fd69, %fd67, %fd68, %fd115;
	ld.global.u32 	%r51, [%rd57+4];
	ld.global.f64 	%fd70, [%rd59+8];
	mul.wide.s32 	%rd62, %r51, 8;
	add.s64 	%rd63, %rd1, %rd62;
	ld.global.f64 	%fd71, [%rd63];
	fma.rn.f64 	%fd72, %fd70, %fd71, %fd69;
	ld.global.u32 	%r52, [%rd57+8];
	ld.global.f64 	%fd73, [%rd59+16];
	mul.wide.s32 	%rd64, %r52, 8;
	add.s64 	%rd65, %rd1, %rd64;
	ld.global.f64 	%fd74, [%rd65];
	fma.rn.f64 	%fd75, %fd73, %fd74, %fd72;
	ld.global.u32 	%r53, [%rd57+12];
	ld.global.f64 	%fd76, [%rd59+24];
	mul.wide.s32 	%rd66, %r53, 8;
	add.s64 	%rd67, %rd1, %rd66;
	ld.global.f64 	%fd77, [%rd67];
	fma.rn.f64 	%fd78, %fd76, %fd77, %fd75;
	ld.global.u32 	%r54, [%rd57+16];
	ld.global.f64 	%fd79, [%rd59+32];
	mul.wide.s32 	%rd68, %r54, 8;
	add.s64 	%rd69, %rd1, %rd68;
	ld.global.f64 	%fd80, [%rd69];
	fma.rn.f64 	%fd81, %fd79, %fd80, %fd78;
	ld.global.u32 	%r55, [%rd57+20];
	ld.global.f64 	%fd82, [%rd59+40];
	mul.wide.s32 	%rd70, %r55, 8;
	add.s64 	%rd71, %rd1, %rd70;
	ld.global.f64 	%fd83, [%rd71];
	fma.rn.f64 	%fd84, %fd82, %fd83, %fd81;
	ld.global.u32 	%r56, [%rd57+24];
	ld.global.f64 	%fd85, [%rd59+48];
	mul.wide.s32 	%rd72, %r56, 8;
	add.s64 	%rd73, %rd1, %rd72;
	ld.global.f64 	%fd86, [%rd73];
	fma.rn.f64 	%fd87, %fd85, %fd86, %fd84;
	ld.global.u32 	%r57, [%rd57+28];
	ld.global.f64 	%fd88, [%rd59+56];
	mul.wide.s32 	%rd74, %r57, 8;
	add.s64 	%rd75, %rd1, %rd74;
	ld.global.f64 	%fd89, [%rd75];
	fma.rn.f64 	%fd115, %fd88, %fd89, %fd87;
	add.s32 	%r72, %r72, 8;
$L__BB0_10:
	setp.eq.s32 	%p8, %r8, 0;
	@%p8 bra 	$L__BB0_17;
	add.s32 	%r58, %r8, -1;
	setp.lt.u32 	%p9, %r58, 3;
	@%p9 bra 	$L__BB0_13;
	add.s32 	%r59, %r72, %r11;
	mul.wide.s32 	%rd76, %r59, 4;
	add.s64 	%rd77, %rd3, %rd76;
	ld.global.u32 	%r60, [%rd77];
	mul.wide.s32 	%rd78, %r59, 8;
	add.s64 	%rd79, %rd2, %rd78;
	ld.global.f64 	%fd91, [%rd79];
	mul.wide.s32 	%rd80, %r60, 8;
	add.s64 	%rd81, %rd1, %rd80;
	ld.global.f64 	%fd92, [%rd81];
	fma.rn.f64 	%fd93, %fd91, %fd92, %fd115;
	ld.global.u32 	%r61, [%rd77+4];
	ld.global.f64 	%fd94, [%rd79+8];
	mul.wide.s32 	%rd82, %r61, 8;
	add.s64 	%rd83, %rd1, %rd82;
	ld.global.f64 	%fd95, [%rd83];
	fma.rn.f64 	%fd96, %fd94, %fd95, %fd93;
	ld.global.u32 	%r62, [%rd77+8];
	ld.global.f64 	%fd97, [%rd79+16];
	mul.wide.s32 	%rd84, %r62, 8;
	add.s64 	%rd85, %rd1, %rd84;
	ld.global.f64 	%fd98, [%rd85];
	fma.rn.f64 	%fd99, %fd97, %fd98, %fd96;
	ld.global.u32 	%r63, [%rd77+12];
	ld.global.f64 	%fd100, [%rd79+24];
	mul.wide.s32 	%rd86, %r63, 8;
	add.s64 	%rd87, %rd1, %rd86;
	ld.global.f64 	%fd101, [%rd87];
	fma.rn.f64 	%fd115, %fd100, %fd101, %fd99;
	add.s32 	%r72, %r72, 4;
$L__BB0_13:
	setp.eq.s32 	%p10, %r9, 0;
	@%p10 bra 	$L__BB0_17;
	setp.eq.s32 	%p11, %r9, 1;
	add.s32 	%r64, %r72, %r11;
	mul.wide.s32 	%rd88, %r64, 4;
	add.s64 	%rd6, %rd3, %rd88;
	ld.global.u32 	%r65, [%rd6];
	mul.wide.s32 	%rd89, %r64, 8;
	add.s64 	%rd7, %rd2, %rd89;
	ld.global.f64 	%fd102, [%rd7];
	mul.wide.s32 	%rd90, %r65, 8;
	add.s64 	%rd91, %rd1, %rd90;
	ld.global.f64 	%fd103, [%rd91];
	fma.rn.f64 	%fd115, %fd102, %fd103, %fd115;
	@%p11 bra 	$L__BB0_17;
	setp.eq.s32 	%p12, %r9, 2;
	ld.global.u32 	%r66, [%rd6+4];
	ld.global.f64 	%fd104, [%rd7+8];
	mul.wide.s32 	%rd92, %r66, 8;
	add.s64 	%rd93, %rd1, %rd92;
	ld.global.f64 	%fd105, [%rd93];
	fma.rn.f64 	%fd115, %fd104, %fd105, %fd115;
	@%p12 bra 	$L__BB0_17;
	ld.global.u32 	%r67, [%rd6+8];
	ld.global.f64 	%fd106, [%rd7+16];
	mul.wide.s32 	%rd94, %r67, 8;
	add.s64 	%rd95, %rd1, %rd94;
	ld.global.f64 	%fd107, [%rd95];
	fma.rn.f64 	%fd115, %fd106, %fd107, %fd115;
$L__BB0_17:
	mul.wide.s32 	%rd96, %r68, 8;
	add.s64 	%rd97, %rd5, %rd96;
	st.global.f64 	[%rd97], %fd115;
	add.s32 	%r68, %r68, %r6;
	setp.lt.s32 	%p13, %r68, %r2;
	@%p13 bra 	$L__BB0_3;
$L__BB0_18:
	ret;

}


// ===== COMPILED SASS (sm_100) =====

	.target	sm_100

	.elftype	@"ET_EXEC"


//--------------------- .note.nv.tkinfo           --------------------------
	.section	.note.nv.tkinfo,"",@"SHT_NOTE"
	.sectionflags	@"SHF_NOTE_NV_TKINFO"
	.tkinfo
        /*0018*/ 	.word	0x00000002
        /*0030*/ 	.string	""
        /*0030*/ 	.string	"ptxas"
        /*0030*/ 	.string	"Cuda compilation tools, release 13.0, V13.0.88"
        /*0030*/ 	.string	"Build cuda_13.0.r13.0/compiler.36424714_0"
        /*0030*/ 	.string	"-arch sm_100 -m 64 "



//--------------------- .note.nv.cuinfo           --------------------------
	.section	.note.nv.cuinfo,"",@"SHT_NOTE"
	.sectionflags	@"SHF_NOTE_NV_CUINFO"
        /*0018*/ 	.short	0x0002
        /*001a*/ 	.short	0x0064
        /*001c*/ 	.short	0x0082
	.zero		2


//--------------------- .nv.info                  --------------------------
	.section	.nv.info,"",@"SHT_CUDA_INFO"
	.align	4


	//----- nvinfo : EIATTR_REGCOUNT
	.align		4
        /*0000*/ 	.byte	0x04, 0x2f
        /*0002*/ 	.short	(.L_1 - .L_0)
	.align		4
.L_0:
        /*0004*/ 	.word	index@(_Z9sell_spmvliPiS_S_PdS0_S0_)
        /*0008*/ 	.word	0x00000020


	//----- nvinfo : EIATTR_FRAME_SIZE
	.align		4
.L_1:
        /*000c*/ 	.byte	0x04, 0x11
        /*000e*/ 	.short	(.L_3 - .L_2)
	.align		4
.L_2:
        /*0010*/ 	.word	index@(_Z9sell_spmvliPiS_S_PdS0_S0_)
        /*0014*/ 	.word	0x00000000


	//----- nvinfo : EIATTR_MIN_STACK_SIZE
	.align		4
.L_3:
        /*0018*/ 	.byte	0x04, 0x12
        /*001a*/ 	.short	(.L_5 - .L_4)
	.align		4
.L_4:
        /*001c*/ 	.word	index@(_Z9sell_spmvliPiS_S_PdS0_S0_)
        /*0020*/ 	.word	0x00000000
.L_5:


//--------------------- .nv.compat                --------------------------
	.section	.nv.compat,"",@"SHT_CUDA_COMPAT_INFO"
	.align	4
        /*0000*/ 	.byte	0x02, 0x09, 0x00, 0x00, 0x02, 0x02, 0x01, 0x00, 0x02, 0x05, 0x05, 0x00, 0x03, 0x07, 0x01, 0x01
        /*0010*/ 	.byte	0x02, 0x03, 0x00, 0x00, 0x02, 0x06, 0x01, 0x00, 0x04, 0x0b, 0x08, 0x00, 0x01, 0x00, 0x00, 0x00
        /*0020*/ 	.byte	0x00, 0x00, 0x00, 0x00


//--------------------- .nv.info._Z9sell_spmvliPiS_S_PdS0_S0_ --------------------------
	.section	.nv.info._Z9sell_spmvliPiS_S_PdS0_S0_,"",@"SHT_CUDA_INFO"
	.sectionflags	@""
	.align	4


	//----- nvinfo : EIATTR_CUDA_API_VERSION
	.align		4
        /*0000*/ 	.byte	0x04, 0x37
        /*0002*/ 	.short	(.L_7 - .L_6)
.L_6:
        /*0004*/ 	.word	0x00000082


	//----- nvinfo : EIATTR_KPARAM_INFO
	.align		4
.L_7:
        /*0008*/ 	.byte	0x04, 0x17
        /*000a*/ 	.short	(.L_9 - .L_8)
.L_8:
        /*000c*/ 	.word	0x00000000
        /*0010*/ 	.short	0x0007
        /*0012*/ 	.short	0x0038
        /*0014*/ 	.byte	0x00, 0xf5, 0x21, 0x00


	//----- nvinfo : EIATTR_KPARAM_INFO
	.align		4
.L_9:
        /*0018*/ 	.byte	0x04, 0x17
        /*001a*/ 	.short	(.L_11 - .L_10)
.L_10:
        /*001c*/ 	.word	0x00000000
        /*0020*/ 	.short	0x0006
        /*0022*/ 	.short	0x0030
        /*0024*/ 	.byte	0x00, 0xf5, 0x21, 0x00


	//----- nvinfo : EIATTR_KPARAM_INFO
	.align		4
.L_11:
        /*0028*/ 	.byte	0x04, 0x17
        /*002a*/ 	.short	(.L_13 - .L_12)
.L_12:
        /*002c*/ 	.word	0x00000000
        /*0030*/ 	.short	0x0005
        /*0032*/ 	.short	0x0028
        /*0034*/ 	.byte	0x00, 0xf5, 0x21, 0x00


	//----- nvinfo : EIATTR_KPARAM_INFO
	.align		4
.L_13:
        /*0038*/ 	.byte	0x04, 0x17
        /*003a*/ 	.short	(.L_15 - .L_14)
.L_14:
        /*003c*/ 	.word	0x00000000
        /*0040*/ 	.short	0x0004
        /*0042*/ 	.short	0x0020
        /*0044*/ 	.byte	0x00, 0xf5, 0x21, 0x00


	//----- nvinfo : EIATTR_KPARAM_INFO
	.align		4
.L_15:
        /*0048*/ 	.byte	0x04, 0x17
        /*004a*/ 	.short	(.L_17 - .L_16)
.L_16:
        /*004c*/ 	.word	0x00000000
        /*0050*/ 	.short	0x0003
        /*0052*/ 	.short	0x0018
        /*0054*/ 	.byte	0x00, 0xf5, 0x21, 0x00


	//----- nvinfo : EIATTR_KPARAM_INFO
	.align		4
.L_17:
        /*0058*/ 	.byte	0x04, 0x17
        /*005a*/ 	.short	(.L_19 - .L_18)
.L_18:
        /*005c*/ 	.word	0x00000000
        /*0060*/ 	.short	0x0002
        /*0062*/ 	.short	0x0010
        /*0064*/ 	.byte	0x00, 0xf5, 0x21, 0x00


	//----- nvinfo : EIATTR_KPARAM_INFO
	.align		4
.L_19:
        /*0068*/ 	.byte	0x04, 0x17
        /*006a*/ 	.short	(.L_21 - .L_20)
.L_20:
        /*006c*/ 	.word	0x00000000
        /*0070*/ 	.short	0x0001
        /*0072*/ 	.short	0x0008
        /*0074*/ 	.byte	0x00, 0xf0, 0x11, 0x00


	//----- nvinfo : EIATTR_KPARAM_INFO
	.align		4
.L_21:
        /*0078*/ 	.byte	0x04, 0x17
        /*007a*/ 	.short	(.L_23 - .L_22)
.L_22:
        /*007c*/ 	.word	0x00000000
        /*0080*/ 	.short	0x0000
        /*0082*/ 	.short	0x0000
        /*0084*/ 	.byte	0x00, 0xf0, 0x21, 0x00


	//----- nvinfo : EIATTR_SPARSE_MMA_MASK
	.align		4
.L_23:
        /*0088*/ 	.byte	0x03, 0x50
        /*008a*/ 	.short	0x0000


	//----- nvinfo : EIATTR_MAXREG_COUNT
	.align		4
        /*008c*/ 	.byte	0x03, 0x1b
        /*008e*/ 	.short	0x00ff


	//----- nvinfo : EIATTR_MERCURY_ISA_VERSION
	.align		4
        /*0090*/ 	.byte	0x03, 0x5f
        /*0092*/ 	.short	0x0101


	//----- nvinfo : EIATTR_VRC_CTA_INIT_COUNT
	.align		4
        /*0094*/ 	.byte	0x02, 0x4a
	.zero		1
	.zero		1


	//----- nvinfo : EIATTR_EXIT_INSTR_OFFSETS
	.align		4
        /*0098*/ 	.byte	0x04, 0x1c
        /*009a*/ 	.short	(.L_25 - .L_24)


	//   ....[0]....
.L_24:
        /*009c*/ 	.word	0x00000050


	//   ....[1]....
        /*00a0*/ 	.word	0x00000170


	//   ....[2]....
        /*00a4*/ 	.word	0x00000fa0


	//----- nvinfo : EIATTR_CRS_STACK_SIZE
	.align		4
.L_25:
        /*00a8*/ 	.byte	0x04, 0x1e
        /*00aa*/ 	.short	(.L_27 - .L_26)
.L_26:
        /*00ac*/ 	.word	0x00000000


	//----- nvinfo : EIATTR_CBANK_PARAM_SIZE
	.align		4
.L_27:
        /*00b0*/ 	.byte	0x03, 0x19
        /*00b2*/ 	.short	0x0040


	//----- nvinfo : EIATTR_PARAM_CBANK
	.align		4
        /*00b4*/ 	.byte	0x04, 0x0a
        /*00b6*/ 	.short	(.L_29 - .L_28)
	.align		4
.L_28:
        /*00b8*/ 	.word	index@(.nv.constant0._Z9sell_spmvliPiS_S_PdS0_S0_)
        /*00bc*/ 	.short	0x0380
        /*00be*/ 	.short	0x0040


	//----- nvinfo : EIATTR_SW_WAR
	.align		4
.L_29:
        /*00c0*/ 	.byte	0x04, 0x36
        /*00c2*/ 	.short	(.L_31 - .L_30)
.L_30:
        /*00c4*/ 	.word	0x00000008
.L_31:


//--------------------- .nv.callgraph             --------------------------
	.section	.nv.callgraph,"",@"SHT_CUDA_CALLGRAPH"
	.align	4
	.sectionentsize	8
	.align		4
        /*0000*/ 	.word	0x00000000
	.align		4
        /*0004*/ 	.word	0xffffffff
	.align		4
        /*0008*/ 	.word	0x00000000
	.align		4
        /*000c*/ 	.word	0xfffffffe
	.align		4
        /*0010*/ 	.word	0x00000000
	.align		4
        /*0014*/ 	.word	0xfffffffd
	.align		4
        /*0018*/ 	.word	0x00000000
	.align		4
        /*001c*/ 	.word	0xfffffffc


//--------------------- .text._Z9sell_spmvliPiS_S_PdS0_S0_ --------------------------
	.section	.text._Z9sell_spmvliPiS_S_PdS0_S0_,"ax",@progbits
	.align	128
        .global         _Z9sell_spmvliPiS_S_PdS0_S0_
        .type           _Z9sell_spmvliPiS_S_PdS0_S0_,@function
        .size           _Z9sell_spmvliPiS_S_PdS0_S0_,(.L_x_7 - _Z9sell_spmvliPiS_S_PdS0_S0_)
        .other          _Z9sell_spmvliPiS_S_PdS0_S0_,@"STO_CUDA_ENTRY STV_DEFAULT"
_Z9sell_spmvliPiS_S_PdS0_S0_:
.text._Z9sell_spmvliPiS_S_PdS0_S0_:
[----:B------:R-:W-:Y:S08]  /*0000*/  LDC R1, c[0x0][0x37c] ;  /* 0x0000df00ff017b82 */ /* 0x000ff00000000800 */
[----:B------:R-:W0:Y:S08]  /*0010*/  S2UR UR14, SR_CTAID.X ;  /* 0x00000000000e79c3 */ /* 0x000e300000002500 */
[----:B------:R-:W0:Y:S02]  /*0020*/  LDC.64 R2, c[0x0][0x380] ;  /* 0x0000e000ff027b82 */ /* 0x000e240000000a00 */
[----:B0-----:R-:W-:-:S04]  /*0030*/  ISETP.LE.U32.AND P0, PT, R2, UR14, PT ;  /* 0x0000000e02007c0c */ /* 0x001fc8000bf03070 */
[----:B------:R-:W-:-:S13]  /*0040*/  ISETP.GE.AND.EX P0, PT, RZ, R3, PT, P0 ;  /* 0x00000003ff00720c */ /* 0x000fda0003f06300 */
[----:B------:R-:W-:Y:S05]  /*0050*/  @P0 EXIT ;  /* 0x000000000000094d */ /* 0x000fea0003800000 */
[----:B------:R-:W0:Y:S01]  /*0060*/  LDCU.128 UR8, c[0x0][0x390] ;  /* 0x00007200ff0877ac */ /* 0x000e220008000c00 */
[----:B------:R-:W-:Y:S01]  /*0070*/  USHF.L.U32 UR4, UR14, 0x2, URZ ;  /* 0x000000020e047899 */ /* 0x000fe200080006ff */
[----:B------:R-:W1:Y:S01]  /*0080*/  LDCU.64 UR12, c[0x0][0x358] ;  /* 0x00006b00ff0c77ac */ /* 0x000e620008000a00 */
[----:B------:R-:W-:Y:S02]  /*0090*/  USHF.R.U32.HI UR5, URZ, 0x1e, UR14 ;  /* 0x0000001eff057899 */ /* 0x000fe4000801160e */
[----:B0-----:R-:W-:-:S04]  /*00a0*/  UIADD3 UR6, UP0, UPT, UR4, UR8, URZ ;  /* 0x0000000804067290 */ /* 0x001fc8000ff1e0ff */
[----:B------:R-:W-:Y:S02]  /*00b0*/  UIADD3.X UR7, UPT, UPT, UR5, UR9, URZ, UP0, !UPT ;  /* 0x0000000905077290 */ /* 0x000fe400087fe4ff */
[----:B------:R-:W-:-:S04]  /*00c0*/  MOV R4, UR6 ;  /* 0x0000000600047c02 */ /* 0x000fc80008000f00 */
[----:B------:R-:W-:-:S05]  /*00d0*/  MOV R5, UR7 ;  /* 0x0000000700057c02 */ /* 0x000fca0008000f00 */
[----:B-1----:R-:W2:Y:S04]  /*00e0*/  LDG.E R0, desc[UR12][R4.64] ;  /* 0x0000000c04007981 */ /* 0x002ea8000c1e1900 */
[----:B------:R-:W3:Y:S01]  /*00f0*/  LDG.E R2, desc[UR12][R4.64+0x4] ;  /* 0x0000040c04027981 */ /* 0x000ee2000c1e1900 */
[----:B------:R-:W-:Y:S01]  /*0100*/  UIADD3 UR4, UP0, UPT, UR4, UR10, URZ ;  /* 0x0000000a04047290 */ /* 0x000fe2000ff1e0ff */
[----:B------:R-:W2:Y:S03]  /*0110*/  S2R R7, SR_TID.X ;  /* 0x0000000000077919 */ /* 0x000ea60000002100 */
[----:B------:R-:W-:Y:S02]  /*0120*/  UIADD3.X UR5, UPT, UPT, UR5, UR11, URZ, UP0, !UPT ;  /* 0x0000000b05057290 */ /* 0x000fe400087fe4ff */
[----:B------:R-:W-:-:S04]  /*0130*/  MOV R8, UR4 ;  /* 0x0000000400087c02 */ /* 0x000fc80008000f00 */
[----:B------:R-:W-:Y:S02]  /*0140*/  MOV R9, UR5 ;  /* 0x0000000500097c02 */ /* 0x000fe40008000f00 */
[----:B--2---:R-:W-:-:S04]  /*0150*/  IADD3 R7, PT, PT, R0, R7, RZ ;  /* 0x0000000700077210 */ /* 0x004fc80007ffe0ff */
[----:B---3--:R-:W-:-:S13]  /*0160*/  ISETP.GE.AND P0, PT, R7, R2, PT ;  /* 0x000000020700720c */ /* 0x008fda0003f06270 */
[----:B------:R-:W-:Y:S05]  /*0170*/  @P0 EXIT ;  /* 0x000000000000094d */ /* 0x000fea0003800000 */
[----:B------:R-:W2:Y:S01]  /*0180*/  LDG.E R3, desc[UR12][R8.64] ;  /* 0x0000000c08037981 */ /* 0x000ea2000c1e1900 */
[----:B------:R-:W-:Y:S01]  /*0190*/  MOV R5, R7 ;  /* 0x0000000700057202 */ /* 0x000fe20000000f00 */
[----:B------:R-:W0:Y:S01]  /*01a0*/  LDCU UR4, c[0x0][0x360] ;  /* 0x00006c00ff0477ac */ /* 0x000e220008000800 */
[C---:B--2---:R-:W-:Y:S02]  /*01b0*/  LOP3.LUT R4, R3.reuse, 0xf, RZ, 0xc0, !PT ;  /* 0x0000000f03047812 */ /* 0x044fe400078ec0ff */
[C---:B------:R-:W-:Y:S02]  /*01c0*/  LOP3.LUT R6, R3.reuse, 0x7, RZ, 0xc0, !PT ;  /* 0x0000000703067812 */ /* 0x040fe400078ec0ff */
[----:B0-----:R-:W-:-:S07]  /*01d0*/  LOP3.LUT R7, R3, 0x3, RZ, 0xc0, !PT ;  /* 0x0000000303077812 */ /* 0x001fce00078ec0ff */
.L_x_5:
[----:B------:R-:W-:Y:S02]  /*01e0*/  ISETP.GE.AND P0, PT, R3, 0x1, PT ;  /* 0x000000010300780c */ /* 0x000fe40003f06270 */
[----:B------:R-:W-:-:S11]  /*01f0*/  CS2R R18, SRZ ;  /* 0x0000000000127805 */ /* 0x000fd6000001ff00 */
[----:B------:R-:W-:Y:S05]  /*0200*/  @!P0 BRA `(.L_x_0) ;  /* 0x0000000c004c8947 */ /* 0x000fea0003800000 */
[----:B------:R-:W0:Y:S01]  /*0210*/  LDC R9, c[0x0][0x388] ;  /* 0x0000e200ff097b82 */ /* 0x000e220000000800 */
[----:B------:R-:W-:Y:S01]  /*0220*/  ISETP.GE.U32.AND P0, PT, R3, 0x10, PT ;  /* 0x000000100300780c */ /* 0x000fe20003f06070 */
[----:B------:R-:W-:Y:S01]  /*0230*/  HFMA2 R26, -RZ, RZ, 0, 0 ;  /* 0x00000000ff1a7431 */ /* 0x000fe200000001ff */
[----:B------:R-:W-:Y:S02]  /*0240*/  IADD3 R8, PT, PT, -R0, R5, RZ ;  /* 0x0000000500087210 */ /* 0x000fe40007ffe1ff */
[----:B------:R-:W-:-:S03]  /*0250*/  CS2R R18, SRZ ;  /* 0x0000000000127805 */ /* 0x000fc6000001ff00 */
[----:B0-----:R-:W-:-:S04]  /*0260*/  IMAD R8, R9, UR14, R8 ;  /* 0x0000000e09087c24 */ /* 0x001fc8000f8e0208 */
[----:B------:R-:W-:Y:S02]  /*0270*/  IMAD R23, R3, R8, RZ ;  /* 0x0000000803177224 */ /* 0x000fe400078e02ff */
[----:B------:R-:W-:Y:S05]  /*0280*/  @!P0 BRA `(.L_x_1) ;  /* 0x0000000400748947 */ /* 0x000fea0003800000 */
[----:B------:R-:W-:Y:S02]  /*0290*/  LOP3.LUT R26, R3, 0x7ffffff0, RZ, 0xc0, !PT ;  /* 0x7ffffff0031a7812 */ /* 0x000fe400078ec0ff */
[----:B------:R-:W-:Y:S02]  /*02a0*/  CS2R R18, SRZ ;  /* 0x0000000000127805 */ /* 0x000fe4000001ff00 */
[----:B------:R-:W-:Y:S02]  /*02b0*/  MOV R22, R23 ;  /* 0x0000001700167202 */ /* 0x000fe40000000f00 */
[----:B------:R-:W-:-:S07]  /*02c0*/  IADD3 R27, PT, PT, -R26, RZ, RZ ;  /* 0x000000ff1a1b7210 */ /* 0x000fce0007ffe1ff */
.L_x_2:
[----:B------:R-:W0:Y:S08]  /*02d0*/  LDC.64 R8, c[0x0][0x3a0] ;  /* 0x0000e800ff087b82 */ /* 0x000e300000000a00 */
[----:B------:R-:W1:Y:S08]  /*02e0*/  LDC.64 R12, c[0x0][0x3a8] ;  /* 0x0000ea00ff0c7b82 */ /* 0x000e700000000a00 */
[----:B------:R-:W2:Y:S01]  /*02f0*/  LDC.64 R10, c[0x0][0x3b0] ;  /* 0x0000ec00ff0a7b82 */ /* 0x000ea20000000a00 */
[----:B0-----:R-:W-:-:S05]  /*0300*/  IMAD.WIDE R8, R22, 0x4, R8 ;  /* 0x0000000416087825 */ /* 0x001fca00078e0208 */
[----:B------:R-:W2:Y:S01]  /*0310*/  LDG.E R29, desc[UR12][R8.64] ;  /* 0x0000000c081d7981 */ /* 0x000ea2000c1e1900 */
[----:B-1----:R-:W-:-:S03]  /*0320*/  IMAD.WIDE R12, R22, 0x8, R12 ;  /* 0x00000008160c7825 */ /* 0x002fc600078e020c */
[----:B------:R-:W3:Y:S04]  /*0330*/  LDG.E R21, desc[UR12][R8.64+0x4] ;  /* 0x0000040c08157981 */ /* 0x000ee8000c1e1900 */
[----:B------:R-:W4:Y:S04]  /*0340*/  LDG.E.64 R16, desc[UR12][R12.64] ;  /* 0x0000000c0c107981 */ /* 0x000f28000c1e1b00 */
[----:B------:R-:W5:Y:S01]  /*0350*/  LDG.E R25, desc[UR12][R8.64+0x8] ;  /* 0x0000080c08197981 */ /* 0x000f62000c1e1900 */
[----:B--2---:R-:W-:-:S05]  /*0360*/  IMAD.WIDE R28, R29, 0x8, R10 ;  /* 0x000000081d1c7825 */ /* 0x004fca00078e020a */
[----:B------:R-:W4:Y:S01]  /*0370*/  LDG.E.64 R14, desc[UR12][R28.64] ;  /* 0x0000000c1c0e7981 */ /* 0x000f22000c1e1b00 */
[----:B---3--:R-:W-:-:S04]  /*0380*/  IMAD.WIDE R20, R21, 0x8, R10 ;  /* 0x0000000815147825 */ /* 0x008fc800078e020a */
[----:B-----5:R-:W-:Y:S01]  /*0390*/  IMAD.WIDE R24, R25, 0x8, R10 ;  /* 0x0000000819187825 */ /* 0x020fe200078e020a */
[----:B------:R-:W2:Y:S05]  /*03a0*/  LDG.E R29, desc[UR12][R8.64+0xc] ;  /* 0x00000c0c081d7981 */ /* 0x000eaa000c1e1900 */
[----:B------:R-:W3:Y:S01]  /*03b0*/  LDG.E.64 R24, desc[UR12][R24.64] ;  /* 0x0000000c18187981 */ /* 0x000ee2000c1e1b00 */
[----:B----4-:R-:W-:-:S03]  /*03c0*/  DFMA R18, R16, R14, R18 ;  /* 0x0000000e1012722b */ /* 0x010fc60000000012 */
[----:B------:R-:W4:Y:S04]  /*03d0*/  LDG.E.64 R16, desc[UR12][R12.64+0x8] ;  /* 0x0000080c0c107981 */ /* 0x000f28000c1e1b00 */
[----:B------:R-:W4:Y:S01]  /*03e0*/  LDG.E.64 R14, desc[UR12][R20.64] ;  /* 0x0000000c140e7981 */ /* 0x000f22000c1e1b00 */
[----:B--2---:R-:W-:-:S03]  /*03f0*/  IMAD.WIDE R28, R29, 0x8, R10 ;  /* 0x000000081d1c7825 */ /* 0x004fc600078e020a */
[----:B------:R-:W2:Y:S01]  /*0400*/  LDG.E R21, desc[UR12][R8.64+0x10] ;  /* 0x0000100c08157981 */ /* 0x000ea2000c1e1900 */
[----:B----4-:R-:W-:-:S03]  /*0410*/  DFMA R14, R16, R14, R18 ;  /* 0x0000000e100e722b */ /* 0x010fc60000000012 */
[----:B------:R-:W3:Y:S04]  /*0420*/  LDG.E.64 R18, desc[UR12][R12.64+0x10] ;  /* 0x0000100c0c127981 */ /* 0x000ee8000c1e1b00 */
[----:B------:R-:W4:Y:S01]  /*0430*/  LDG.E.64 R16, desc[UR12][R12.64+0x18] ;  /* 0x0000180c0c107981 */ /* 0x000f22000c1e1b00 */
[----:B---3--:R-:W-:-:S03]  /*0440*/  DFMA R18, R18, R24, R14 ;  /* 0x000000181212722b */ /* 0x008fc6000000000e */
[----:B------:R-:W4:Y:S01]  /*0450*/  LDG.E.64 R14, desc[UR12][R28.64] ;  /* 0x0000000c1c0e7981 */ /* 0x000f22000c1e1b00 */
[----:B--2---:R-:W-:-:S03]  /*0460*/  IMAD.WIDE R20, R21, 0x8, R10 ;  /* 0x0000000815147825 */ /* 0x004fc600078e020a */
[----:B------:R-:W2:Y:S04]  /*0470*/  LDG.E R25, desc[UR12][R8.64+0x18] ;  /* 0x0000180c08197981 */ /* 0x000ea8000c1e1900 */
[----:B------:R-:W3:Y:S04]  /*0480*/  LDG.E.64 R20, desc[UR12][R20.64] ;  /* 0x0000000c14147981 */ /* 0x000ee8000c1e1b00 */
[----:B------:R-:W5:Y:S01]  /*0490*/  LDG.E R29, desc[UR12][R8.64+0x1c] ;  /* 0x00001c0c081d7981 */ /* 0x000f62000c1e1900 */
[----:B----4-:R-:W-:-:S03]  /*04a0*/  DFMA R14, R16, R14, R18 ;  /* 0x0000000e100e722b */ /* 0x010fc60000000012 */
[----:B------:R-:W3:Y:S04]  /*04b0*/  LDG.E.64 R18, desc[UR12][R12.64+0x20] ;  /* 0x0000200c0c127981 */ /* 0x000ee8000c1e1b00 */
[----:B------:R-:W4:Y:S01]  /*04c0*/  LDG.E R17, desc[UR12][R8.64+0x14] ;  /* 0x0000140c08117981 */ /* 0x000f22000c1e1900 */
[----:B---3--:R-:W-:Y:S01]  /*04d0*/  DFMA R18, R18, R20, R14 ;  /* 0x000000141212722b */ /* 0x008fe2000000000e */
[--C-:B----4-:R-:W-:Y:S02]  /*04e0*/  IMAD.WIDE R20, R17, 0x8, R10.reuse ;  /* 0x0000000811147825 */ /* 0x110fe400078e020a */
[----:B------:R-:W3:Y:S04]  /*04f0*/  LDG.E.64 R16, desc[UR12][R12.64+0x28] ;  /* 0x0000280c0c107981 */ /* 0x000ee8000c1e1b00 */
[----:B------:R-:W3:Y:S01]  /*0500*/  LDG.E.64 R14, desc[UR12][R20.64] ;  /* 0x0000000c140e7981 */ /* 0x000ee2000c1e1b00 */
[----:B--2---:R-:W-:-:S06]  /*0510*/  IMAD.WIDE R24, R25, 0x8, R10 ;  /* 0x0000000819187825 */ /* 0x004fcc00078e020a */
[----:B------:R-:W2:Y:S01]  /*0520*/  LDG.E.64 R24, desc[UR12][R24.64] ;  /* 0x0000000c18187981 */ /* 0x000ea2000c1e1b00 */
[----:B-----5:R-:W-:-:S03]  /*0530*/  IMAD.WIDE R28, R29, 0x8, R10 ;  /* 0x000000081d1c7825 */ /* 0x020fc600078e020a */
[----:B------:R-:W4:Y:S01]  /*0540*/  LDG.E R21, desc[UR12][R8.64+0x20] ;  /* 0x0000200c08157981 */ /* 0x000f22000c1e1900 */
[----:B---3--:R-:W-:-:S03]  /*0550*/  DFMA R14, R16, R14, R18 ;  /* 0x0000000e100e722b */ /* 0x008fc60000000012 */
[----:B------:R-:W2:Y:S04]  /*0560*/  LDG.E.64 R18, desc[UR12][R12.64+0x30] ;  /* 0x0000300c0c127981 */ /* 0x000ea8000c1e1b00 */
[----:B------:R-:W3:Y:S01]  /*0570*/  LDG.E.64 R16, desc[UR12][R12.64+0x38] ;  /* 0x0000380c0c107981 */ /* 0x000ee2000c1e1b00 */
[----:B--2---:R-:W-:-:S03]  /*0580*/  DFMA R18, R18, R24, R14 ;  /* 0x000000181212722b */ /* 0x004fc6000000000e */
[----:B------:R-:W3:Y:S01]  /*0590*/  LDG.E.64 R14, desc[UR12][R28.64] ;  /* 0x0000000c1c0e7981 */ /* 0x000ee2000c1e1b00 */
[----:B----4-:R-:W-:-:S03]  /*05a0*/  IMAD.WIDE R20, R21, 0x8, R10 ;  /* 0x0000000815147825 */ /* 0x010fc600078e020a */
[----:B------:R-:W2:Y:S04]  /*05b0*/  LDG.E R25, desc[UR12][R8.64+0x28] ;  /* 0x0000280c08197981 */ /* 0x000ea8000c1e1900 */
[----:B------:R-:W4:Y:S04]  /*05c0*/  LDG.E.64 R20, desc[UR12][R20.64] ;  /* 0x0000000c14147981 */ /* 0x000f28000c1e1b00 */
[----:B------:R-:W5:Y:S01]  /*05d0*/  LDG.E R29, desc[UR12][R8.64+0x2c] ;  /* 0x00002c0c081d7981 */ /* 0x000f62000c1e1900 */
[----:B---3--:R-:W-:-:S03]  /*05e0*/  DFMA R14, R16, R14, R18 ;  /* 0x0000000e100e722b */ /* 0x008fc60000000012 */
[----:B------:R-:W4:Y:S04]  /*05f0*/  LDG.E.64 R18, desc[UR12][R12.64+0x40] ;  /* 0x0000400c0c127981 */ /* 0x000f28000c1e1b00 */
[----:B------:R-:W3:Y:S01]  /*0600*/  LDG.E R17, desc[UR12][R8.64+0x24] ;  /* 0x0000240c08117981 */ /* 0x000ee2000c1e1900 */
[----:B----4-:R-:W-:Y:S01]  /*0610*/  DFMA R18, R18, R20, R14 ;  /* 0x000000141212722b */ /* 0x010fe2000000000e */
[--C-:B---3--:R-:W-:Y:S02]  /*0620*/  IMAD.WIDE R20, R17, 0x8, R10.reuse ;  /* 0x0000000811147825 */ /* 0x108fe400078e020a */
        /* <DEDUP_REMOVED lines=9> */
[----:B----4-:R-:W-:-:S03]  /*06c0*/  IMAD.WIDE R20, R21, 0x8, R10 ;  /* 0x0000000815147825 */ /* 0x010fc600078e020a */
[----:B------:R-:W4:Y:S04]  /*06d0*/  LDG.E R29, desc[UR12][R8.64+0x3c] ;  /* 0x00003c0c081d7981 */ /* 0x000f28000c1e1900 */
[----:B------:R-:W5:Y:S01]  /*06e0*/  LDG.E.64 R20, desc[UR12][R20.64] ;  /* 0x0000000c14147981 */ /* 0x000f62000c1e1b00 */
[----:B--2---:R-:W-:-:S03]  /*06f0*/  DFMA R14, R14, R24, R16 ;  /* 0x000000180e0e722b */ /* 0x004fc60000000010 */
[----:B------:R-:W3:Y:S04]  /*0700*/  LDG.E.64 R16, desc[UR12][R12.64+0x58] ;  /* 0x0000580c0c107981 */ /* 0x000ee8000c1e1b00 */
[----:B------:R-:W2:Y:S01]  /*0710*/  LDG.E R25, desc[UR12][R8.64+0x38] ;  /* 0x0000380c08197981 */ /* 0x000ea2000c1e1900 */
[----:B---3--:R-:W-:-:S03]  /*0720*/  DFMA R14, R16, R18, R14 ;  /* 0x00000012100e722b */ /* 0x008fc6000000000e */
[----:B------:R-:W5:Y:S04]  /*0730*/  LDG.E.64 R18, desc[UR12][R12.64+0x60] ;  /* 0x0000600c0c127981 */ /* 0x000f68000c1e1b00 */
[----:B------:R-:W3:Y:S01]  /*0740*/  LDG.E R17, desc[UR12][R8.64+0x34] ;  /* 0x0000340c08117981 */ /* 0x000ee2000c1e1900 */
[----:B-----5:R-:W-:Y:S01]  /*0750*/  DFMA R18, R18, R20, R14 ;  /* 0x000000141212722b */ /* 0x020fe2000000000e */
[--C-:B---3--:R-:W-:Y:S02]  /*0760*/  IMAD.WIDE R14, R17, 0x8, R10.reuse ;  /* 0x00000008110e7825 */ /* 0x108fe400078e020a */
[----:B------:R-:W3:Y:S04]  /*0770*/  LDG.E.64 R16, desc[UR12][R12.64+0x68] ;  /* 0x0000680c0c107981 */ /* 0x000ee8000c1e1b00 */
[----:B------:R-:W3:Y:S01]  /*0780*/  LDG.E.64 R14, desc[UR12][R14.64] ;  /* 0x0000000c0e0e7981 */ /* 0x000ee2000c1e1b00 */
[----:B--2---:R-:W-:-:S04]  /*0790*/  IMAD.WIDE R24, R25, 0x8, R10 ;  /* 0x0000000819187825 */ /* 0x004fc800078e020a */
[----:B----4-:R-:W-:Y:S02]  /*07a0*/  IMAD.WIDE R10, R29, 0x8, R10 ;  /* 0x000000081d0a7825 */ /* 0x010fe400078e020a */
[----:B------:R-:W2:Y:S04]  /*07b0*/  LDG.E.64 R24, desc[UR12][R24.64] ;  /* 0x0000000c18187981 */ /* 0x000ea8000c1e1b00 */
[----:B------:R-:W4:Y:S01]  /*07c0*/  LDG.E.64 R10, desc[UR12][R10.64] ;  /* 0x0000000c0a0a7981 */ /* 0x000f22000c1e1b00 */
[----:B---3--:R-:W-:-:S03]  /*07d0*/  DFMA R16, R16, R14, R18 ;  /* 0x0000000e1010722b */ /* 0x008fc60000000012 */
[----:B------:R-:W2:Y:S04]  /*07e0*/  LDG.E.64 R14, desc[UR12][R12.64+0x70] ;  /* 0x0000700c0c0e7981 */ /* 0x000ea8000c1e1b00 */
[----:B------:R-:W4:Y:S01]  /*07f0*/  LDG.E.64 R18, desc[UR12][R12.64+0x78] ;  /* 0x0000780c0c127981 */ /* 0x000f22000c1e1b00 */
[----:B------:R-:W-:-:S04]  /*0800*/  IADD3 R27, PT, PT, R27, 0x10, RZ ;  /* 0x000000101b1b7810 */ /* 0x000fc80007ffe0ff */
[----:B------:R-:W-:Y:S02]  /*0810*/  ISETP.NE.AND P0, PT, R27, RZ, PT ;  /* 0x000000ff1b00720c */ /* 0x000fe40003f05270 */
[----:B------:R-:W-:Y:S01]  /*0820*/  IADD3 R22, PT, PT, R22, 0x10, RZ ;  /* 0x0000001016167810 */ /* 0x000fe20007ffe0ff */
[----:B--2---:R-:W-:-:S08]  /*0830*/  DFMA R16, R14, R24, R16 ;  /* 0x000000180e10722b */ /* 0x004fd00000000010 */
[----:B----4-:R-:W-:Y:S02]  /*0840*/  DFMA R18, R18, R10, R16 ;  /* 0x0000000a1212722b */ /* 0x010fe40000000010 */
[----:B------:R-:W-:Y:S09]  /*0850*/  @P0 BRA `(.L_x_2) ;  /* 0xfffffff8009c0947 */ /* 0x000ff2000383ffff */
.L_x_1:
[----:B------:R-:W-:-:S13]  /*0860*/  ISETP.NE.AND P0, PT, R4, RZ, PT ;  /* 0x000000ff0400720c */ /* 0x000fda0003f05270 */
[----:B------:R-:W-:Y:S05]  /*0870*/  @!P0 BRA `(.L_x_0) ;  /* 0x0000000400b08947 */ /* 0x000fea0003800000 */
[----:B------:R-:W-:Y:S02]  /*0880*/  IADD3 R8, PT, PT, R4, -0x1, RZ ;  /* 0xffffffff04087810 */ /* 0x000fe40007ffe0ff */
[----:B------:R-:W-:Y:S02]  /*0890*/  ISETP.NE.AND P1, PT, R6, RZ, PT ;  /* 0x000000ff0600720c */ /* 0x000fe40003f25270 */
[----:B------:R-:W-:-:S13]  /*08a0*/  ISETP.GE.U32.AND P0, PT, R8, 0x7, PT ;  /* 0x000000070800780c */ /* 0x000fda0003f06070 */
[----:B------:R-:W-:Y:S05]  /*08b0*/  @!P0 BRA `(.L_x_3) ;  /* 0x0000000000bc8947 */ /* 0x000fea0003800000 */
[----:B------:R-:W0:Y:S01]  /*08c0*/  LDC.64 R28, c[0x0][0x3a0] ;  /* 0x0000e800ff1c7b82 */ /* 0x000e220000000a00 */
[----:B------:R-:W-:-:S07]  /*08d0*/  IADD3 R13, PT, PT, R23, R26, RZ ;  /* 0x0000001a170d7210 */ /* 0x000fce0007ffe0ff */
[----:B------:R-:W1:Y:S08]  /*08e0*/  LDC.64 R10, c[0x0][0x3b0] ;  /* 0x0000ec00ff0a7b82 */ /* 0x000e700000000a00 */
[----:B------:R-:W2:Y:S01]  /*08f0*/  LDC.64 R8, c[0x0][0x3a8] ;  /* 0x0000ea00ff087b82 */ /* 0x000ea20000000a00 */
[----:B0-----:R-:W-:-:S05]  /*0900*/  IMAD.WIDE R28, R13, 0x4, R28 ;  /* 0x000000040d1c7825 */ /* 0x001fca00078e021c */
[----:B------:R-:W1:Y:S04]  /*0910*/  LDG.E R15, desc[UR12][R28.64] ;  /* 0x0000000c1c0f7981 */ /* 0x000e68000c1e1900 */
[----:B------:R-:W3:Y:S04]  /*0920*/  LDG.E R21, desc[UR12][R28.64+0x4] ;  /* 0x0000040c1c157981 */ /* 0x000ee8000c1e1900 */
[----:B------:R-:W4:Y:S01]  /*0930*/  LDG.E R25, desc[UR12][R28.64+0x8] ;  /* 0x0000080c1c197981 */ /* 0x000f22000c1e1900 */
[----:B--2---:R-:W-:-:S03]  /*0940*/  IMAD.WIDE R8, R13, 0x8, R8 ;  /* 0x000000080d087825 */ /* 0x004fc600078e0208 */
[----:B------:R-:W2:Y:S04]  /*0950*/  LDG.E R17, desc[UR12][R28.64+0xc] ;  /* 0x00000c0c1c117981 */ /* 0x000ea8000c1e1900 */
[----:B------:R-:W5:Y:S04]  /*0960*/  LDG.E.64 R12, desc[UR12][R8.64] ;  /* 0x0000000c080c7981 */ /* 0x000f68000c1e1b00 */
[----:B------:R-:W2:Y:S01]  /*0970*/  LDG.E R27, desc[UR12][R28.64+0x18] ;  /* 0x0000180c1c1b7981 */ /* 0x000ea2000c1e1900 */
[----:B-1----:R-:W-:-:S06]  /*0980*/  IMAD.WIDE R14, R15, 0x8, R10 ;  /* 0x000000080f0e7825 */ /* 0x002fcc00078e020a */
[----:B------:R-:W5:Y:S01]  /*0990*/  LDG.E.64 R14, desc[UR12][R14.64] ;  /* 0x0000000c0e0e7981 */ /* 0x000f62000c1e1b00 */
[----:B---3--:R-:W-:-:S06]  /*09a0*/  IMAD.WIDE R20, R21, 0x8, R10 ;  /* 0x0000000815147825 */ /* 0x008fcc00078e020a */
[----:B------:R-:W3:Y:S01]  /*09b0*/  LDG.E.64 R20, desc[UR12][R20.64] ;  /* 0x0000000c14147981 */ /* 0x000ee2000c1e1b00 */
[----:B-----5:R-:W-:-:S03]  /*09c0*/  DFMA R14, R12, R14, R18 ;  /* 0x0000000e0c0e722b */ /* 0x020fc60000000012 */
[----:B------:R-:W3:Y:S01]  /*09d0*/  LDG.E.64 R12, desc[UR12][R8.64+0x8] ;  /* 0x0000080c080c7981 */ /* 0x000ee2000c1e1b00 */
[----:B----4-:R-:W-:-:S03]  /*09e0*/  IMAD.WIDE R18, R25, 0x8, R10 ;  /* 0x0000000819127825 */ /* 0x010fc600078e020a */
[----:B------:R-:W4:Y:S01]  /*09f0*/  LDG.E R25, desc[UR12][R28.64+0x10] ;  /* 0x0000100c1c197981 */ /* 0x000f22000c1e1900 */
[----:B--2---:R-:W-:-:S03]  /*0a00*/  IMAD.WIDE R16, R17, 0x8, R10 ;  /* 0x0000000811107825 */ /* 0x004fc600078e020a */
[----:B------:R-:W2:Y:S04]  /*0a10*/  LDG.E.64 R18, desc[UR12][R18.64] ;  /* 0x0000000c12127981 */ /* 0x000ea8000c1e1b00 */
[----:B------:R-:W5:Y:S01]  /*0a20*/  LDG.E.64 R16, desc[UR12][R16.64] ;  /* 0x0000000c10107981 */ /* 0x000f62000c1e1b00 */
[----:B---3--:R-:W-:-:S03]  /*0a30*/  DFMA R20, R12, R20, R14 ;  /* 0x000000140c14722b */ /* 0x008fc6000000000e */
[----:B------:R-:W2:Y:S04]  /*0a40*/  LDG.E.64 R12, desc[UR12][R8.64+0x10] ;  /* 0x0000100c080c7981 */ /* 0x000ea8000c1e1b00 */
[----:B------:R-:W5:Y:S01]  /*0a50*/  LDG.E.64 R14, desc[UR12][R8.64+0x18] ;  /* 0x0000180c080e7981 */ /* 0x000f62000c1e1b00 */
[----:B--2---:R-:W-:-:S03]  /*0a60*/  DFMA R18, R12, R18, R20 ;  /* 0x000000120c12722b */ /* 0x004fc60000000014 */
[----:B------:R-:W2:Y:S01]  /*0a70*/  LDG.E R13, desc[UR12][R28.64+0x14] ;  /* 0x0000140c1c0d7981 */ /* 0x000ea2000c1e1900 */
[----:B----4-:R-:W-:-:S03]  /*0a80*/  IMAD.WIDE R20, R25, 0x8, R10 ;  /* 0x0000000819147825 */ /* 0x010fc600078e020a */
[----:B------:R-:W3:Y:S01]  /*0a90*/  LDG.E R25, desc[UR12][R28.64+0x1c] ;  /* 0x00001c0c1c197981 */ /* 0x000ee2000c1e1900 */
[----:B-----5:R-:W-:-:S03]  /*0aa0*/  DFMA R16, R14, R16, R18 ;  /* 0x000000100e10722b */ /* 0x020fc60000000012 */
[----:B------:R-:W4:Y:S04]  /*0ab0*/  LDG.E.64 R14, desc[UR12][R8.64+0x20] ;  /* 0x0000200c080e7981 */ /* 0x000f28000c1e1b00 */
[----:B------:R-:W4:Y:S04]  /*0ac0*/  LDG.E.64 R20, desc[UR12][R20.64] ;  /* 0x0000000c14147981 */ /* 0x000f28000c1e1b00 */
[----:B------:R-:W5:Y:S01]  /*0ad0*/  LDG.E.64 R18, desc[UR12][R8.64+0x28] ;  /* 0x0000280c08127981 */ /* 0x000f62000c1e1b00 */
[----:B--2---:R-:W-:-:S06]  /*0ae0*/  IMAD.WIDE R12, R13, 0x8, R10 ;  /* 0x000000080d0c7825 */ /* 0x004fcc00078e020a */
[----:B------:R-:W5:Y:S01]  /*0af0*/  LDG.E.64 R12, desc[UR12][R12.64] ;  /* 0x0000000c0c0c7981 */ /* 0x000f62000c1e1b00 */
[----:B----4-:R-:W-:Y:S01]  /*0b00*/  DFMA R20, R14, R20, R16 ;  /* 0x000000140e14722b */ /* 0x010fe20000000010 */
[--C-:B------:R-:W-:Y:S02]  /*0b10*/  IMAD.WIDE R16, R27, 0x8, R10.reuse ;  /* 0x000000081b107825 */ /* 0x100fe400078e020a */
[----:B------:R-:W2:Y:S02]  /*0b20*/  LDG.E.64 R14, desc[UR12][R8.64+0x30] ;  /* 0x0000300c080e7981 */ /* 0x000ea4000c1e1b00 */
[----:B---3--:R-:W-:Y:S02]  /*0b30*/  IMAD.WIDE R10, R25, 0x8, R10 ;  /* 0x00000008190a7825 */ /* 0x008fe400078e020a */
[----:B------:R-:W2:Y:S04]  /*0b40*/  LDG.E.64 R16, desc[UR12][R16.64] ;  /* 0x0000000c10107981 */ /* 0x000ea8000c1e1b00 */
[----:B------:R-:W3:Y:S04]  /*0b50*/  LDG.E.64 R24, desc[UR12][R8.64+0x38] ;  /* 0x0000380c08187981 */ /* 0x000ee8000c1e1b00 */
[----:B------:R-:W3:Y:S01]  /*0b60*/  LDG.E.64 R10, desc[UR12][R10.64] ;  /* 0x0000000c0a0a7981 */ /* 0x000ee2000c1e1b00 */
[----:B------:R-:W-:Y:S01]  /*0b70*/  IADD3 R26, PT, PT, R26, 0x8, RZ ;  /* 0x000000081a1a7810 */ /* 0x000fe20007ffe0ff */
[----:B-----5:R-:W-:-:S08]  /*0b80*/  DFMA R18, R18, R12, R20 ;  /* 0x0000000c1212722b */ /* 0x020fd00000000014 */
[----:B--2---:R-:W-:-:S08]  /*0b90*/  DFMA R18, R14, R16, R18 ;  /* 0x000000100e12722b */ /* 0x004fd00000000012 */
[----:B---3--:R-:W-:-:S11]  /*0ba0*/  DFMA R18, R24, R10, R18 ;  /* 0x0000000a1812722b */ /* 0x008fd60000000012 */
.L_x_3:
        /* <DEDUP_REMOVED lines=16> */
[----:B------:R-:W5:Y:S04]  /*0cb0*/  LDG.E.64 R10, desc[UR12][R8.64+0x8] ;  /* 0x0000080c080a7981 */ /* 0x000f68000c1e1b00 */
[----:B------:R-:W5:Y:S01]  /*0cc0*/  LDG.E.64 R28, desc[UR12][R8.64+0x18] ;  /* 0x0000180c081c7981 */ /* 0x000f62000c1e1b00 */
[----:B-1----:R-:W-:-:S06]  /*0cd0*/  IMAD.WIDE R20, R21, 0x8, R14 ;  /* 0x0000000815147825 */ /* 0x002fcc00078e020e */
[----:B------:R-:W5:Y:S01]  /*0ce0*/  LDG.E.64 R20, desc[UR12][R20.64] ;  /* 0x0000000c14147981 */ /* 0x000f62000c1e1b00 */
[----:B---3--:R-:W-:-:S06]  /*0cf0*/  IMAD.WIDE R12, R13, 0x8, R14 ;  /* 0x000000080d0c7825 */ /* 0x008fcc00078e020e */
[----:B------:R-:W3:Y:S01]  /*0d00*/  LDG.E.64 R12, desc[UR12][R12.64] ;  /* 0x0000000c0c0c7981 */ /* 0x000ee2000c1e1b00 */
[----:B----4-:R-:W-:-:S04]  /*0d10*/  IMAD.WIDE R24, R25, 0x8, R14 ;  /* 0x0000000819187825 */ /* 0x010fc800078e020e */
[----:B--2---:R-:W-:-:S06]  /*0d20*/  IMAD.WIDE R14, R27, 0x8, R14 ;  /* 0x000000081b0e7825 */ /* 0x004fcc00078e020e */
[----:B------:R-:W2:Y:S01]  /*0d30*/  LDG.E.64 R14, desc[UR12][R14.64] ;  /* 0x0000000c0e0e7981 */ /* 0x000ea2000c1e1b00 */
[----:B-----5:R-:W-:-:S03]  /*0d40*/  DFMA R20, R16, R20, R18 ;  /* 0x000000141014722b */ /* 0x020fc60000000012 */
[----:B------:R-:W4:Y:S04]  /*0d50*/  LDG.E.64 R16, desc[UR12][R8.64+0x10] ;  /* 0x0000100c08107981 */ /* 0x000f28000c1e1b00 */
[----:B------:R-:W4:Y:S01]  /*0d60*/  LDG.E.64 R18, desc[UR12][R24.64] ;  /* 0x0000000c18127981 */ /* 0x000f22000c1e1b00 */
[----:B---3--:R-:W-:Y:S01]  /*0d70*/  DFMA R10, R10, R12, R20 ;  /* 0x0000000c0a0a722b */ /* 0x008fe20000000014 */
[----:B------:R-:W-:-:S07]  /*0d80*/  IADD3 R26, PT, PT, R26, 0x4, RZ ;  /* 0x000000041a1a7810 */ /* 0x000fce0007ffe0ff */
[----:B----4-:R-:W-:-:S08]  /*0d90*/  DFMA R18, R16, R18, R10 ;  /* 0x000000121012722b */ /* 0x010fd0000000000a */
[----:B--2---:R-:W-:-:S11]  /*0da0*/  DFMA R18, R28, R14, R18 ;  /* 0x0000000e1c12722b */ /* 0x004fd60000000012 */
.L_x_4:
[----:B------:R-:W-:Y:S05]  /*0db0*/  @!P1 BRA `(.L_x_0) ;  /* 0x0000000000609947 */ /* 0x000fea0003800000 */
[----:B------:R-:W0:Y:S01]  /*0dc0*/  LDC.64 R16, c[0x0][0x3a0] ;  /* 0x0000e800ff107b82 */ /* 0x000e220000000a00 */
[----:B------:R-:W-:-:S07]  /*0dd0*/  IADD3 R23, PT, PT, R23, R26, RZ ;  /* 0x0000001a17177210 */ /* 0x000fce0007ffe0ff */
[----:B------:R-:W1:Y:S08]  /*0de0*/  LDC.64 R10, c[0x0][0x3b0] ;  /* 0x0000ec00ff0a7b82 */ /* 0x000e700000000a00 */
[----:B------:R-:W2:Y:S01]  /*0df0*/  LDC.64 R8, c[0x0][0x3a8] ;  /* 0x0000ea00ff087b82 */ /* 0x000ea20000000a00 */
[----:B0-----:R-:W-:-:S05]  /*0e00*/  IMAD.WIDE R16, R23, 0x4, R16 ;  /* 0x0000000417107825 */ /* 0x001fca00078e0210 */
[----:B------:R-:W1:Y:S01]  /*0e10*/  LDG.E R15, desc[UR12][R16.64] ;  /* 0x0000000c100f7981 */ /* 0x000e62000c1e1900 */
[----:B--2---:R-:W-:-:S05]  /*0e20*/  IMAD.WIDE R8, R23, 0x8, R8 ;  /* 0x0000000817087825 */ /* 0x004fca00078e0208 */
[----:B------:R-:W2:Y:S01]  /*0e30*/  LDG.E.64 R12, desc[UR12][R8.64] ;  /* 0x0000000c080c7981 */ /* 0x000ea2000c1e1b00 */
[----:B-1----:R-:W-:-:S06]  /*0e40*/  IMAD.WIDE R14, R15, 0x8, R10 ;  /* 0x000000080f0e7825 */ /* 0x002fcc00078e020a */
[----:B------:R-:W2:Y:S01]  /*0e50*/  LDG.E.64 R14, desc[UR12][R14.64] ;  /* 0x0000000c0e0e7981 */ /* 0x000ea2000c1e1b00 */
[----:B------:R-:W-:Y:S01]  /*0e60*/  ISETP.NE.AND P0, PT, R7, 0x1, PT ;  /* 0x000000010700780c */ /* 0x000fe20003f05270 */
[----:B--2---:R-:W-:-:S12]  /*0e70*/  DFMA R18, R12, R14, R18 ;  /* 0x0000000e0c12722b */ /* 0x004fd80000000012 */
[----:B------:R-:W-:Y:S05]  /*0e80*/  @!P0 BRA `(.L_x_0) ;  /* 0x00000000002c8947 */ /* 0x000fea0003800000 */
[----:B------:R-:W-:Y:S01]  /*0e90*/  ISETP.NE.AND P0, PT, R7, 0x2, PT ;  /* 0x000000020700780c */ /* 0x000fe20003f05270 */
[----:B------:R-:W2:Y:S04]  /*0ea0*/  LDG.E R15, desc[UR12][R16.64+0x4] ;  /* 0x0000040c100f7981 */ /* 0x000ea8000c1e1900 */
[----:B------:R-:W3:Y:S08]  /*0eb0*/  LDG.E.64 R12, desc[UR12][R8.64+0x8] ;  /* 0x0000080c080c7981 */ /* 0x000ef0000c1e1b00 */
[----:B------:R-:W4:Y:S01]  /*0ec0*/  @P0 LDG.E R21, desc[UR12][R16.64+0x8] ;  /* 0x0000080c10150981 */ /* 0x000f22000c1e1900 */
[----:B--2---:R-:W-:-:S06]  /*0ed0*/  IMAD.WIDE R14, R15, 0x8, R10 ;  /* 0x000000080f0e7825 */ /* 0x004fcc00078e020a */
[----:B------:R-:W3:Y:S01]  /*0ee0*/  LDG.E.64 R14, desc[UR12][R14.64] ;  /* 0x0000000c0e0e7981 */ /* 0x000ee2000c1e1b00 */
[----:B----4-:R-:W-:-:S03]  /*0ef0*/  @P0 IMAD.WIDE R20, R21, 0x8, R10 ;  /* 0x0000000815140825 */ /* 0x010fc600078e020a */
[----:B------:R-:W2:Y:S04]  /*0f00*/  @P0 LDG.E.64 R10, desc[UR12][R8.64+0x10] ;  /* 0x0000100c080a0981 */ /* 0x000ea8000c1e1b00 */
[----:B------:R-:W2:Y:S01]  /*0f10*/  @P0 LDG.E.64 R20, desc[UR12][R20.64] ;  /* 0x0000000c14140981 */ /* 0x000ea2000c1e1b00 */
[----:B---3--:R-:W-:-:S08]  /*0f20*/  DFMA R18, R12, R14, R18 ;  /* 0x0000000e0c12722b */ /* 0x008fd00000000012 */
[----:B--2---:R-:W-:-:S11]  /*0f30*/  @P0 DFMA R18, R10, R20, R18 ;  /* 0x000000140a12022b */ /* 0x004fd60000000012 */
.L_x_0:
[----:B------:R-:W0:Y:S02]  /*0f40*/  LDC.64 R8, c[0x0][0x3b8] ;  /* 0x0000ee00ff087b82 */ /* 0x000e240000000a00 */
[C---:B0-----:R-:W-:Y:S01]  /*0f50*/  IMAD.WIDE R8, R5.reuse, 0x8, R8 ;  /* 0x0000000805087825 */ /* 0x041fe200078e0208 */
[----:B------:R-:W-:-:S04]  /*0f60*/  IADD3 R5, PT, PT, R5, UR4, RZ ;  /* 0x0000000405057c10 */ /* 0x000fc8000fffe0ff */
[----:B------:R0:W-:Y:S01]  /*0f70*/  STG.E.64 desc[UR12][R8.64], R18 ;  /* 0x0000001208007986 */ /* 0x0001e2000c101b0c */
[----:B------:R-:W-:-:S13]  /*0f80*/  ISETP.GE.AND P0, PT, R5, R2, PT ;  /* 0x000000020500720c */ /* 0x000fda0003f06270 */
[----:B0-----:R-:W-:Y:S05]  /*0f90*/  @!P0 BRA `(.L_x_5) ;  /* 0xfffffff000908947 */ /* 0x001fea000383ffff */
[----:B------:R-:W-:Y:S05]  /*0fa0*/  EXIT ;  /* 0x000000000000794d */ /* 0x000fea0003800000 */
.L_x_6:
[----:B------:R-:W-:-:S00]  /*0fb0*/  BRA `(.L_x_6) ;  /* 0xfffffffc00fc7947 */ /* 0x000fc0000383ffff */
[----:B------:R-:W-:-:S00]  /*0fc0*/  NOP ;  /* 0x0000000000007918 */ /* 0x000fc00000000000 */
        /* <DEDUP_REMOVED lines=11> */
.L_x_7:


//--------------------- .nv.shared.reserved.0     --------------------------
	.section	.nv.shared.reserved.0,"aw",@nobits
	.weak		__nv_reservedSMEM_offset_0_alias
	.size		__nv_reservedSMEM_offset_0_alias, 0, 64
	.other		__nv_reservedSMEM_offset_0_alias,@"STO_CUDA_RESERVED_SHARED STV_DEFAULT"
__nv_reservedSMEM_offset_0_alias:
	.zero		0
	.zero		64


//--------------------- .nv.constant0._Z9sell_spmvliPiS_S_PdS0_S0_ --------------------------
	.section	.nv.constant0._Z9sell_spmvliPiS_S_PdS0_S0_,"a",@progbits
	.sectionflags	@""
	.align	4
.nv.constant0._Z9sell_spmvliPiS_S_PdS0_S0_:
	.zero		960


//--------------------- SYMBOLS --------------------------

	.type		.nv.reservedSmem.offset0,@object
	.size		.nv.reservedSmem.offset0,0x4
